//
// Generated by NVIDIA NVVM Compiler
//
// Compiler Build ID: CL-36424714
// Cuda compilation tools, release 13.0, V13.0.88
// Based on NVVM 20.0.0
//

.version 9.0
.target sm_100
.address_size 64

	// .globl	_Z14vec_sum_kernelPKfS0_Pfm
.extern .shared .align 16 .b8 sdata[];

.visible .entry _Z14vec_sum_kernelPKfS0_Pfm(
	.param .u64 .ptr .align 1 _Z14vec_sum_kernelPKfS0_Pfm_param_0,
	.param .u64 .ptr .align 1 _Z14vec_sum_kernelPKfS0_Pfm_param_1,
	.param .u64 .ptr .align 1 _Z14vec_sum_kernelPKfS0_Pfm_param_2,
	.param .u64 _Z14vec_sum_kernelPKfS0_Pfm_param_3
)
{
	.reg .pred 	%p<2>;
	.reg .b32 	%r<5>;
	.reg .b32 	%f<4>;
	.reg .b64 	%rd<13>;

	ld.param.u64 	%rd2, [_Z14vec_sum_kernelPKfS0_Pfm_param_0];
	ld.param.u64 	%rd3, [_Z14vec_sum_kernelPKfS0_Pfm_param_1];
	ld.param.u64 	%rd4, [_Z14vec_sum_kernelPKfS0_Pfm_param_2];
	ld.param.u64 	%rd5, [_Z14vec_sum_kernelPKfS0_Pfm_param_3];
	mov.u32 	%r1, %ctaid.x;
	mov.u32 	%r2, %ntid.x;
	mov.u32 	%r3, %tid.x;
	mad.lo.s32 	%r4, %r1, %r2, %r3;
	cvt.u64.u32 	%rd1, %r4;
	setp.le.u64 	%p1, %rd5, %rd1;
	@%p1 bra 	$L__BB0_2;
	cvta.to.global.u64 	%rd6, %rd2;
	cvta.to.global.u64 	%rd7, %rd3;
	cvta.to.global.u64 	%rd8, %rd4;
	shl.b64 	%rd9, %rd1, 2;
	add.s64 	%rd10, %rd6, %rd9;
	ld.global.f32 	%f1, [%rd10];
	add.s64 	%rd11, %rd7, %rd9;
	ld.global.f32 	%f2, [%rd11];
	add.f32 	%f3, %f1, %f2;
	add.s64 	%rd12, %rd8, %rd9;
	st.global.f32 	[%rd12], %f3;
$L__BB0_2:
	ret;

}
	// .globl	_Z17reduce_sum_kernelPKfPdm
.visible .entry _Z17reduce_sum_kernelPKfPdm(
	.param .u64 .ptr .align 1 _Z17reduce_sum_kernelPKfPdm_param_0,
	.param .u64 .ptr .align 1 _Z17reduce_sum_kernelPKfPdm_param_1,
	.param .u64 _Z17reduce_sum_kernelPKfPdm_param_2
)
{
	.reg .pred 	%p<6>;
	.reg .b32 	%r<13>;
	.reg .b32 	%f<2>;
	.reg .b64 	%rd<11>;
	.reg .b64 	%fd<9>;

	ld.param.u64 	%rd2, [_Z17reduce_sum_kernelPKfPdm_param_0];
	ld.param.u64 	%rd3, [_Z17reduce_sum_kernelPKfPdm_param_1];
	ld.param.u64 	%rd4, [_Z17reduce_sum_kernelPKfPdm_param_2];
	mov.u32 	%r1, %tid.x;
	mov.u32 	%r2, %ctaid.x;
	mov.u32 	%r12, %ntid.x;
	mad.lo.s32 	%r7, %r2, %r12, %r1;
	cvt.u64.u32 	%rd1, %r7;
	setp.le.u64 	%p1, %rd4, %rd1;
	mov.f64 	%fd8, 0d0000000000000000;
	@%p1 bra 	$L__BB1_2;
	cvta.to.global.u64 	%rd5, %rd2;
	shl.b64 	%rd6, %rd1, 2;
	add.s64 	%rd7, %rd5, %rd6;
	ld.global.f32 	%f1, [%rd7];
	cvt.f64.f32 	%fd8, %f1;
$L__BB1_2:
	shl.b32 	%r8, %r1, 3;
	mov.u32 	%r9, sdata;
	add.s32 	%r4, %r9, %r8;
	st.shared.f64 	[%r4], %fd8;
	bar.sync 	0;
	setp.lt.u32 	%p2, %r12, 2;
	@%p2 bra 	$L__BB1_6;
$L__BB1_3:
	shr.u32 	%r6, %r12, 1;
	setp.ge.u32 	%p3, %r1, %r6;
	@%p3 bra 	$L__BB1_5;
	shl.b32 	%r10, %r6, 3;
	add.s32 	%r11, %r4, %r10;
	ld.shared.f64 	%fd4, [%r11];
	ld.shared.f64 	%fd5, [%r4];
	add.f64 	%fd6, %fd4, %fd5;
	st.shared.f64 	[%r4], %fd6;
$L__BB1_5:
	bar.sync 	0;
	setp.gt.u32 	%p4, %r12, 3;
	mov.u32 	%r12, %r6;
	@%p4 bra 	$L__BB1_3;
$L__BB1_6:
	setp.ne.s32 	%p5, %r1, 0;
	@%p5 bra 	$L__BB1_8;
	ld.shared.f64 	%fd7, [sdata];
	cvta.to.global.u64 	%rd8, %rd3;
	mul.wide.u32 	%rd9, %r2, 8;
	add.s64 	%rd10, %rd8, %rd9;
	st.global.f64 	[%rd10], %fd7;
$L__BB1_8:
	ret;

}


// ===== COMPILED SASS (sm_100) =====

	.target	sm_100

	.elftype	@"ET_EXEC"


//--------------------- .note.nv.tkinfo           --------------------------
	.section	.note.nv.tkinfo,"",@"SHT_NOTE"
	.sectionflags	@"SHF_NOTE_NV_TKINFO"
	.tkinfo
        /*0018*/ 	.word	0x00000002
        /*0030*/ 	.string	""
        /*0030*/ 	.string	"ptxas"
        /*0030*/ 	.string	"Cuda compilation tools, release 13.0, V13.0.88"
        /*0030*/ 	.string	"Build cuda_13.0.r13.0/compiler.36424714_0"
        /*0030*/ 	.string	"-arch sm_100 -m 64 "



//--------------------- .note.nv.cuinfo           --------------------------
	.section	.note.nv.cuinfo,"",@"SHT_NOTE"
	.sectionflags	@"SHF_NOTE_NV_CUINFO"
        /*0018*/ 	.short	0x0002
        /*001a*/ 	.short	0x0064
        /*001c*/ 	.short	0x0082
	.zero		2


//--------------------- .nv.info                  --------------------------
	.section	.nv.info,"",@"SHT_CUDA_INFO"
	.align	4


	//----- nvinfo : EIATTR_REGCOUNT
	.align		4
        /*0000*/ 	.byte	0x04, 0x2f
        /*0002*/ 	.short	(.L_1 - .L_0)
	.align		4
.L_0:
        /*0004*/ 	.word	index@(_Z14vec_sum_kernelPKfS0_Pfm)
        /*0008*/ 	.word	0x0000000c


	//----- nvinfo : EIATTR_FRAME_SIZE
	.align		4
.L_1:
        /*000c*/ 	.byte	0x04, 0x11
        /*000e*/ 	.short	(.L_3 - .L_2)
	.align		4
.L_2:
        /*0010*/ 	.word	index@(_Z14vec_sum_kernelPKfS0_Pfm)
        /*0014*/ 	.word	0x00000000


	//----- nvinfo : EIATTR_REGCOUNT
	.align		4
.L_3:
        /*0018*/ 	.byte	0x04, 0x2f
        /*001a*/ 	.short	(.L_5 - .L_4)
	.align		4
.L_4:
        /*001c*/ 	.word	index@(_Z17reduce_sum_kernelPKfPdm)
        /*0020*/ 	.word	0x0000000d


	//----- nvinfo : EIATTR_FRAME_SIZE
	.align		4
.L_5:
        /*0024*/ 	.byte	0x04, 0x11
        /*0026*/ 	.short	(.L_7 - .L_6)
	.align		4
.L_6:
        /*0028*/ 	.word	index@(_Z17reduce_sum_kernelPKfPdm)
        /*002c*/ 	.word	0x00000000


	//----- nvinfo : EIATTR_MIN_STACK_SIZE
	.align		4
.L_7:
        /*0030*/ 	.byte	0x04, 0x12
        /*0032*/ 	.short	(.L_9 - .L_8)
	.align		4
.L_8:
        /*0034*/ 	.word	index@(_Z17reduce_sum_kernelPKfPdm)
        /*0038*/ 	.word	0x00000000


	//----- nvinfo : EIATTR_MIN_STACK_SIZE
	.align		4
.L_9:
        /*003c*/ 	.byte	0x04, 0x12
        /*003e*/ 	.short	(.L_11 - .L_10)
	.align		4
.L_10:
        /*0040*/ 	.word	index@(_Z14vec_sum_kernelPKfS0_Pfm)
        /*0044*/ 	.word	0x00000000
.L_11:


//--------------------- .nv.compat                --------------------------
	.section	.nv.compat,"",@"SHT_CUDA_COMPAT_INFO"
	.align	4
        /*0000*/ 	.byte	0x02, 0x09, 0x00, 0x00, 0x02, 0x02, 0x01, 0x00, 0x02, 0x05, 0x05, 0x00, 0x03, 0x07, 0x01, 0x01
        /*0010*/ 	.byte	0x02, 0x03, 0x00, 0x00, 0x02, 0x06, 0x01, 0x00, 0x04, 0x0b, 0x08, 0x00, 0x01, 0x00, 0x00, 0x00
        /*0020*/ 	.byte	0x00, 0x00, 0x00, 0x00


//--------------------- .nv.info._Z17reduce_sum_kernelPKfPdm --------------------------
	.section	.nv.info._Z17reduce_sum_kernelPKfPdm,"",@"SHT_CUDA_INFO"
	.sectionflags	@""
	.align	4


	//----- nvinfo : EIATTR_CUDA_API_VERSION
	.align		4
        /*0000*/ 	.byte	0x04, 0x37
        /*0002*/ 	.short	(.L_13 - .L_12)
.L_12:
        /*0004*/ 	.word	0x00000082


	//----- nvinfo : EIATTR_KPARAM_INFO
	.align		4
.L_13:
        /*0008*/ 	.byte	0x04, 0x17
        /*000a*/ 	.short	(.L_15 - .L_14)
.L_14:
        /*000c*/ 	.word	0x00000000
        /*0010*/ 	.short	0x0002
        /*0012*/ 	.short	0x0010
        /*0014*/ 	.byte	0x00, 0xf0, 0x21, 0x00


	//----- nvinfo : EIATTR_KPARAM_INFO
	.align		4
.L_15:
        /*0018*/ 	.byte	0x04, 0x17
        /*001a*/ 	.short	(.L_17 - .L_16)
.L_16:
        /*001c*/ 	.word	0x00000000
        /*0020*/ 	.short	0x0001
        /*0022*/ 	.short	0x0008
        /*0024*/ 	.byte	0x00, 0xf5, 0x21, 0x00


	//----- nvinfo : EIATTR_KPARAM_INFO
	.align		4
.L_17:
        /*0028*/ 	.byte	0x04, 0x17
        /*002a*/ 	.short	(.L_19 - .L_18)
.L_18:
        /*002c*/ 	.word	0x00000000
        /*0030*/ 	.short	0x0000
        /*0032*/ 	.short	0x0000
        /*0034*/ 	.byte	0x00, 0xf5, 0x21, 0x00


	//----- nvinfo : EIATTR_SPARSE_MMA_MASK
	.align		4
.L_19:
        /*0038*/ 	.byte	0x03, 0x50
        /*003a*/ 	.short	0x0000


	//----- nvinfo : EIATTR_MAXREG_COUNT
	.align		4
        /*003c*/ 	.byte	0x03, 0x1b
        /*003e*/ 	.short	0x00ff


	//----- nvinfo : EIATTR_NUM_BARRIERS
	.align		4
        /*0040*/ 	.byte	0x02, 0x4c
        /*0042*/ 	.byte	0x01
	.zero		1


	//----- nvinfo : EIATTR_MERCURY_ISA_VERSION
	.align		4
        /*0044*/ 	.byte	0x03, 0x5f
        /*0046*/ 	.short	0x0101


	//----- nvinfo : EIATTR_VRC_CTA_INIT_COUNT
	.align		4
        /*0048*/ 	.byte	0x02, 0x4a
	.zero		1
	.zero		1


	//----- nvinfo : EIATTR_EXIT_INSTR_OFFSETS
	.align		4
        /*004c*/ 	.byte	0x04, 0x1c
        /*004e*/ 	.short	(.L_21 - .L_20)


	//   ....[0]....
.L_20:
        /*0050*/ 	.word	0x00000240


	//   ....[1]....
        /*0054*/ 	.word	0x000002c0


	//----- nvinfo : EIATTR_CBANK_PARAM_SIZE
	.align		4
.L_21:
        /*0058*/ 	.byte	0x03, 0x19
        /*005a*/ 	.short	0x0018


	//----- nvinfo : EIATTR_PARAM_CBANK
	.align		4
        /*005c*/ 	.byte	0x04, 0x0a
        /*005e*/ 	.short	(.L_23 - .L_22)
	.align		4
.L_22:
        /*0060*/ 	.word	index@(.nv.constant0._Z17reduce_sum_kernelPKfPdm)
        /*0064*/ 	.short	0x0380
        /*0066*/ 	.short	0x0018


	//----- nvinfo : EIATTR_SW_WAR
	.align		4
.L_23:
        /*0068*/ 	.byte	0x04, 0x36
        /*006a*/ 	.short	(.L_25 - .L_24)
.L_24:
        /*006c*/ 	.word	0x00000008
.L_25:


//--------------------- .nv.info._Z14vec_sum_kernelPKfS0_Pfm --------------------------
	.section	.nv.info._Z14vec_sum_kernelPKfS0_Pfm,"",@"SHT_CUDA_INFO"
	.sectionflags	@""
	.align	4


	//----- nvinfo : EIATTR_CUDA_API_VERSION
	.align		4
        /*0000*/ 	.byte	0x04, 0x37
        /*0002*/ 	.short	(.L_27 - .L_26)
.L_26:
        /*0004*/ 	.word	0x00000082


	//----- nvinfo : EIATTR_KPARAM_INFO
	.align		4
.L_27:
        /*0008*/ 	.byte	0x04, 0x17
        /*000a*/ 	.short	(.L_29 - .L_28)
.L_28:
        /*000c*/ 	.word	0x00000000
        /*0010*/ 	.short	0x0003
        /*0012*/ 	.short	0x0018
        /*0014*/ 	.byte	0x00, 0xf0, 0x21, 0x00


	//----- nvinfo : EIATTR_KPARAM_INFO
	.align		4
.L_29:
        /*0018*/ 	.byte	0x04, 0x17
        /*001a*/ 	.short	(.L_31 - .L_30)
.L_30:
        /*001c*/ 	.word	0x00000000
        /*0020*/ 	.short	0x0002
        /*0022*/ 	.short	0x0010
        /*0024*/ 	.byte	0x00, 0xf5, 0x21, 0x00


	//----- nvinfo : EIATTR_KPARAM_INFO
	.align		4
.L_31:
        /*0028*/ 	.byte	0x04, 0x17
        /*002a*/ 	.short	(.L_33 - .L_32)
.L_32:
        /*002c*/ 	.word	0x00000000
        /*0030*/ 	.short	0x0001
        /*0032*/ 	.short	0x0008
        /*0034*/ 	.byte	0x00, 0xf5, 0x21, 0x00


	//----- nvinfo : EIATTR_KPARAM_INFO
	.align		4
.L_33:
        /*0038*/ 	.byte	0x04, 0x17
        /*003a*/ 	.short	(.L_35 - .L_34)
.L_34:
        /*003c*/ 	.word	0x00000000
        /*0040*/ 	.short	0x0000
        /*0042*/ 	.short	0x0000
        /*0044*/ 	.byte	0x00, 0xf5, 0x21, 0x00


	//----- nvinfo : EIATTR_SPARSE_MMA_MASK
	.align		4
.L_35:
        /*0048*/ 	.byte	0x03, 0x50
        /*004a*/ 	.short	0x0000


	//----- nvinfo : EIATTR_MAXREG_COUNT
	.align		4
        /*004c*/ 	.byte	0x03, 0x1b
        /*004e*/ 	.short	0x00ff


	//----- nvinfo : EIATTR_MERCURY_ISA_VERSION
	.align		4
        /*0050*/ 	.byte	0x03, 0x5f
        /*0052*/ 	.short	0x0101


	//----- nvinfo : EIATTR_VRC_CTA_INIT_COUNT
	.align		4
        /*0054*/ 	.byte	0x02, 0x4a
	.zero		1
	.zero		1


	//----- nvinfo : EIATTR_EXIT_INSTR_OFFSETS
	.align		4
        /*0058*/ 	.byte	0x04, 0x1c
        /*005a*/ 	.short	(.L_37 - .L_36)


	//   ....[0]....
.L_36:
        /*005c*/ 	.word	0x00000080


	//   ....[1]....
        /*0060*/ 	.word	0x00000180


	//----- nvinfo : EIATTR_CBANK_PARAM_SIZE
	.align		4
.L_37:
        /*0064*/ 	.byte	0x03, 0x19
        /*0066*/ 	.short	0x0020


	//----- nvinfo : EIATTR_PARAM_CBANK
	.align		4
        /*0068*/ 	.byte	0x04, 0x0a
        /*006a*/ 	.short	(.L_39 - .L_38)
	.align		4
.L_38:
        /*006c*/ 	.word	index@(.nv.constant0._Z14vec_sum_kernelPKfS0_Pfm)
        /*0070*/ 	.short	0x0380
        /*0072*/ 	.short	0x0020


	//----- nvinfo : EIATTR_SW_WAR
	.align		4
.L_39:
        /*0074*/ 	.byte	0x04, 0x36
        /*0076*/ 	.short	(.L_41 - .L_40)
.L_40:
        /*0078*/ 	.word	0x00000008
.L_41:


//--------------------- .nv.callgraph             --------------------------
	.section	.nv.callgraph,"",@"SHT_CUDA_CALLGRAPH"
	.align	4
	.sectionentsize	8
	.align		4
        /*0000*/ 	.word	0x00000000
	.align		4
        /*0004*/ 	.word	0xffffffff
	.align		4
        /*0008*/ 	.word	0x00000000
	.align		4
        /*000c*/ 	.word	0xfffffffe
	.align		4
        /*0010*/ 	.word	0x00000000
	.align		4
        /*0014*/ 	.word	0xfffffffd
	.align		4
        /*0018*/ 	.word	0x00000000
	.align		4
        /*001c*/ 	.word	0xfffffffc


//--------------------- .text._Z17reduce_sum_kernelPKfPdm --------------------------
	.section	.text._Z17reduce_sum_kernelPKfPdm,"ax",@progbits
	.align	128
        .global         _Z17reduce_sum_kernelPKfPdm
        .type           _Z17reduce_sum_kernelPKfPdm,@function
        .size           _Z17reduce_sum_kernelPKfPdm,(.L_x_4 - _Z17reduce_sum_kernelPKfPdm)
        .other          _Z17reduce_sum_kernelPKfPdm,@"STO_CUDA_ENTRY STV_DEFAULT"
_Z17reduce_sum_kernelPKfPdm:
.text._Z17reduce_sum_kernelPKfPdm:
[----:B------:R-:W-:Y:S01]  /*0000*/  LDC R1, c[0x0][0x37c] ;  /* 0x0000df00ff017b82 */ /* 0x000fe20000000800 */
[----:B------:R-:W0:Y:S01]  /*0010*/  S2R R8, SR_TID.X ;  /* 0x0000000000087919 */ /* 0x000e220000002100 */
[----:B------:R-:W0:Y:S01]  /*0020*/  LDCU UR8, c[0x0][0x360] ;  /* 0x00006c00ff0877ac */ /* 0x000e220008000800 */
[----:B------:R-:W0:Y:S01]  /*0030*/  S2R R9, SR_CTAID.X ;  /* 0x0000000000097919 */ /* 0x000e220000002500 */
[----:B------:R-:W1:Y:S01]  /*0040*/  LDCU.64 UR4, c[0x0][0x390] ;  /* 0x00007200ff0477ac */ /* 0x000e620008000a00 */
[----:B------:R-:W2:Y:S01]  /*0050*/  LDCU.64 UR6, c[0x0][0x358] ;  /* 0x00006b00ff0677ac */ /* 0x000ea20008000a00 */
[----:B0-----:R-:W-:-:S05]  /*0060*/  IMAD R0, R9, UR8, R8 ;  /* 0x0000000809007c24 */ /* 0x001fca000f8e0208 */
[----:B-1----:R-:W-:-:S04]  /*0070*/  ISETP.GE.U32.AND P0, PT, R0, UR4, PT ;  /* 0x0000000400007c0c */ /* 0x002fc8000bf06070 */
[----:B------:R-:W-:-:S13]  /*0080*/  ISETP.GE.U32.AND.EX P0, PT, RZ, UR5, PT, P0 ;  /* 0x00000005ff007c0c */ /* 0x000fda000bf06100 */
[----:B------:R-:W0:Y:S02]  /*0090*/  @!P0 LDC.64 R4, c[0x0][0x380] ;  /* 0x0000e000ff048b82 */ /* 0x000e240000000a00 */
[----:B0-----:R-:W-:-:S04]  /*00a0*/  @!P0 LEA R4, P1, R0, R4, 0x2 ;  /* 0x0000000400048211 */ /* 0x001fc800078210ff */
[----:B------:R-:W-:-:S05]  /*00b0*/  @!P0 LEA.HI.X R5, R0, R5, RZ, 0x2, P1 ;  /* 0x0000000500058211 */ /* 0x000fca00008f14ff */
[----:B--2---:R-:W2:Y:S01]  /*00c0*/  @!P0 LDG.E R4, desc[UR6][R4.64] ;  /* 0x0000000604048981 */ /* 0x004ea2000c1e1900 */
[----:B------:R-:W0:Y:S01]  /*00d0*/  S2UR UR5, SR_CgaCtaId ;  /* 0x00000000000579c3 */ /* 0x000e220000008800 */
[----:B------:R-:W-:Y:S01]  /*00e0*/  CS2R R2, SRZ ;  /* 0x0000000000027805 */ /* 0x000fe2000001ff00 */
[----:B------:R-:W-:Y:S01]  /*00f0*/  IMAD.U32 R0, RZ, RZ, UR8 ;  /* 0x00000008ff007e24 */ /* 0x000fe2000f8e00ff */
[----:B------:R-:W-:-:S04]  /*0100*/  UMOV UR4, 0x400 ;  /* 0x0000040000047882 */ /* 0x000fc80000000000 */
[----:B------:R-:W-:Y:S01]  /*0110*/  ISETP.GE.U32.AND P1, PT, R0, 0x2, PT ;  /* 0x000000020000780c */ /* 0x000fe20003f26070 */
[----:B0-----:R-:W-:-:S06]  /*0120*/  ULEA UR4, UR5, UR4, 0x18 ;  /* 0x0000000405047291 */ /* 0x001fcc000f8ec0ff */
[C---:B------:R-:W-:Y:S01]  /*0130*/  LEA R7, R8.reuse, UR4, 0x3 ;  /* 0x0000000408077c11 */ /* 0x040fe2000f8e18ff */
[----:B--2---:R-:W0:Y:S01]  /*0140*/  @!P0 F2F.F64.F32 R2, R4 ;  /* 0x0000000400028310 */ /* 0x004e220000201800 */
[----:B------:R-:W-:-:S03]  /*0150*/  ISETP.NE.AND P0, PT, R8, RZ, PT ;  /* 0x000000ff0800720c */ /* 0x000fc60003f05270 */
[----:B0-----:R0:W-:Y:S01]  /*0160*/  STS.64 [R7], R2 ;  /* 0x0000000207007388 */ /* 0x0011e20000000a00 */
[----:B------:R-:W-:Y:S06]  /*0170*/  BAR.SYNC.DEFER_BLOCKING 0x0 ;  /* 0x0000000000007b1d */ /* 0x000fec0000010000 */
[----:B------:R-:W-:Y:S05]  /*0180*/  @!P1 BRA `(.L_x_0) ;  /* 0x00000000002c9947 */ /* 0x000fea0003800000 */
.L_x_1:
[----:B------:R-:W-:-:S04]  /*0190*/  SHF.R.U32.HI R10, RZ, 0x1, R0 ;  /* 0x00000001ff0a7819 */ /* 0x000fc80000011600 */
[----:B------:R-:W-:-:S13]  /*01a0*/  ISETP.GE.U32.AND P1, PT, R8, R10, PT ;  /* 0x0000000a0800720c */ /* 0x000fda0003f26070 */
[----:B------:R-:W-:Y:S01]  /*01b0*/  @!P1 IMAD R6, R10, 0x8, R7 ;  /* 0x000000080a069824 */ /* 0x000fe200078e0207 */
[----:B------:R-:W-:Y:S04]  /*01c0*/  @!P1 LDS.64 R4, [R7] ;  /* 0x0000000007049984 */ /* 0x000fe80000000a00 */
[----:B0-----:R-:W0:Y:S02]  /*01d0*/  @!P1 LDS.64 R2, [R6] ;  /* 0x0000000006029984 */ /* 0x001e240000000a00 */
[----:B0-----:R-:W-:-:S07]  /*01e0*/  @!P1 DADD R2, R2, R4 ;  /* 0x0000000002029229 */ /* 0x001fce0000000004 */
[----:B------:R1:W-:Y:S01]  /*01f0*/  @!P1 STS.64 [R7], R2 ;  /* 0x0000000207009388 */ /* 0x0003e20000000a00 */
[----:B------:R-:W-:Y:S01]  /*0200*/  BAR.SYNC.DEFER_BLOCKING 0x0 ;  /* 0x0000000000007b1d */ /* 0x000fe20000010000 */
[----:B------:R-:W-:Y:S01]  /*0210*/  ISETP.GT.U32.AND P1, PT, R0, 0x3, PT ;  /* 0x000000030000780c */ /* 0x000fe20003f24070 */
[----:B------:R-:W-:-:S12]  /*0220*/  IMAD.MOV.U32 R0, RZ, RZ, R10 ;  /* 0x000000ffff007224 */ /* 0x000fd800078e000a */
[----:B-1----:R-:W-:Y:S05]  /*0230*/  @P1 BRA `(.L_x_1) ;  /* 0xfffffffc00d41947 */ /* 0x002fea000383ffff */
.L_x_0:
[----:B------:R-:W-:Y:S05]  /*0240*/  @P0 EXIT ;  /* 0x000000000000094d */ /* 0x000fea0003800000 */
[----:B------:R-:W1:Y:S01]  /*0250*/  S2UR UR5, SR_CgaCtaId ;  /* 0x00000000000579c3 */ /* 0x000e620000008800 */
[----:B------:R-:W-:-:S07]  /*0260*/  UMOV UR4, 0x400 ;  /* 0x0000040000047882 */ /* 0x000fce0000000000 */
[----:B------:R-:W2:Y:S01]  /*0270*/  LDC.64 R4, c[0x0][0x388] ;  /* 0x0000e200ff047b82 */ /* 0x000ea20000000a00 */
[----:B-1----:R-:W-:Y:S01]  /*0280*/  ULEA UR4, UR5, UR4, 0x18 ;  /* 0x0000000405047291 */ /* 0x002fe2000f8ec0ff */
[----:B--2---:R-:W-:-:S08]  /*0290*/  IMAD.WIDE.U32 R4, R9, 0x8, R4 ;  /* 0x0000000809047825 */ /* 0x004fd000078e0004 */
[----:B0-----:R-:W0:Y:S04]  /*02a0*/  LDS.64 R2, [UR4] ;  /* 0x00000004ff027984 */ /* 0x001e280008000a00 */
[----:B0-----:R-:W-:Y:S01]  /*02b0*/  STG.E.64 desc[UR6][R4.64], R2 ;  /* 0x0000000204007986 */ /* 0x001fe2000c101b06 */
[----:B------:R-:W-:Y:S05]  /*02c0*/  EXIT ;  /* 0x000000000000794d */ /* 0x000fea0003800000 */
.L_x_2:
[----:B------:R-:W-:-:S00]  /*02d0*/  BRA `(.L_x_2) ;  /* 0xfffffffc00fc7947 */ /* 0x000fc0000383ffff */
[----:B------:R-:W-:-:S00]  /*02e0*/  NOP ;  /* 0x0000000000007918 */ /* 0x000fc00000000000 */
        /* <DEDUP_REMOVED lines=9> */
.L_x_4:


//--------------------- .text._Z14vec_sum_kernelPKfS0_Pfm --------------------------
	.section	.text._Z14vec_sum_kernelPKfS0_Pfm,"ax",@progbits
	.align	128
        .global         _Z14vec_sum_kernelPKfS0_Pfm
        .type           _Z14vec_sum_kernelPKfS0_Pfm,@function
        .size           _Z14vec_sum_kernelPKfS0_Pfm,(.L_x_5 - _Z14vec_sum_kernelPKfS0_Pfm)
        .other          _Z14vec_sum_kernelPKfS0_Pfm,@"STO_CUDA_ENTRY STV_DEFAULT"
_Z14vec_sum_kernelPKfS0_Pfm:
.text._Z14vec_sum_kernelPKfS0_Pfm:
[----:B------:R-:W-:Y:S01]  /*0000*/  LDC R1, c[0x0][0x37c] ;  /* 0x0000df00ff017b82 */ /* 0x000fe20000000800 */
[----:B------:R-:W0:Y:S07]  /*0010*/  S2R R3, SR_TID.X ;  /* 0x0000000000037919 */ /* 0x000e2e0000002100 */
[----:B------:R-:W0:Y:S01]  /*0020*/  S2UR UR4, SR_CTAID.X ;  /* 0x00000000000479c3 */ /* 0x000e220000002500 */
[----:B------:R-:W1:Y:S07]  /*0030*/  LDCU.64 UR6, c[0x0][0x398] ;  /* 0x00007300ff0677ac */ /* 0x000e6e0008000a00 */
[----:B------:R-:W0:Y:S02]  /*0040*/  LDC R0, c[0x0][0x360] ;  /* 0x0000d800ff007b82 */ /* 0x000e240000000800 */
[----:B0-----:R-:W-:-:S05]  /*0050*/  IMAD R0, R0, UR4, R3 ;  /* 0x0000000400007c24 */ /* 0x001fca000f8e0203 */
[----:B-1----:R-:W-:-:S04]  /*0060*/  ISETP.GE.U32.AND P0, PT, R0, UR6, PT ;  /* 0x0000000600007c0c */ /* 0x002fc8000bf06070 */
[----:B------:R-:W-:-:S13]  /*0070*/  ISETP.GE.U32.AND.EX P0, PT, RZ, UR7, PT, P0 ;  /* 0x00000007ff007c0c */ /* 0x000fda000bf06100 */
[----:B------:R-:W-:Y:S05]  /*0080*/  @P0 EXIT ;  /* 0x000000000000094d */ /* 0x000fea0003800000 */
[----:B------:R-:W0:Y:S01]  /*0090*/  LDCU.128 UR8, c[0x0][0x380] ;  /* 0x00007000ff0877ac */ /* 0x000e220008000c00 */
[----:B------:R-:W-:Y:S01]  /*00a0*/  IMAD.SHL.U32 R6, R0, 0x4, RZ ;  /* 0x0000000400067824 */ /* 0x000fe200078e00ff */
[----:B------:R-:W-:Y:S01]  /*00b0*/  SHF.R.U32.HI R0, RZ, 0x1e, R0 ;  /* 0x0000001eff007819 */ /* 0x000fe20000011600 */
[----:B------:R-:W1:Y:S01]  /*00c0*/  LDCU.64 UR4, c[0x0][0x358] ;  /* 0x00006b00ff0477ac */ /* 0x000e620008000a00 */
[----:B------:R-:W2:Y:S02]  /*00d0*/  LDCU.64 UR6, c[0x0][0x390] ;  /* 0x00007200ff0677ac */ /* 0x000ea40008000a00 */
[C---:B0-----:R-:W-:Y:S02]  /*00e0*/  IADD3 R4, P1, PT, R6.reuse, UR10, RZ ;  /* 0x0000000a06047c10 */ /* 0x041fe4000ff3e0ff */
[----:B------:R-:W-:Y:S02]  /*00f0*/  IADD3 R2, P0, PT, R6, UR8, RZ ;  /* 0x0000000806027c10 */ /* 0x000fe4000ff1e0ff */
[----:B------:R-:W-:-:S02]  /*0100*/  IADD3.X R5, PT, PT, R0, UR11, RZ, P1, !PT ;  /* 0x0000000b00057c10 */ /* 0x000fc40008ffe4ff */
[----:B------:R-:W-:-:S04]  /*0110*/  IADD3.X R3, PT, PT, R0, UR9, RZ, P0, !PT ;  /* 0x0000000900037c10 */ /* 0x000fc800087fe4ff */
[----:B-1----:R-:W3:Y:S04]  /*0120*/  LDG.E R5, desc[UR4][R4.64] ;  /* 0x0000000404057981 */ /* 0x002ee8000c1e1900 */
[----:B------:R-:W3:Y:S01]  /*0130*/  LDG.E R2, desc[UR4][R2.64] ;  /* 0x0000000402027981 */ /* 0x000ee2000c1e1900 */
[----:B--2---:R-:W-:-:S04]  /*0140*/  IADD3 R6, P0, PT, R6, UR6, RZ ;  /* 0x0000000606067c10 */ /* 0x004fc8000ff1e0ff */
[----:B------:R-:W-:Y:S01]  /*0150*/  IADD3.X R7, PT, PT, R0, UR7, RZ, P0, !PT ;  /* 0x0000000700077c10 */ /* 0x000fe200087fe4ff */
[----:B---3--:R-:W-:-:S05]  /*0160*/  FADD R9, R2, R5 ;  /* 0x0000000502097221 */ /* 0x008fca0000000000 */
[----:B------:R-:W-:Y:S01]  /*0170*/  STG.E desc[UR4][R6.64], R9 ;  /* 0x0000000906007986 */ /* 0x000fe2000c101904 */
[----:B------:R-:W-:Y:S05]  /*0180*/  EXIT ;  /* 0x000000000000794d */ /* 0x000fea0003800000 */
.L_x_3:
        /* <DEDUP_REMOVED lines=15> */
.L_x_5:


//--------------------- .nv.shared._Z17reduce_sum_kernelPKfPdm --------------------------
	.section	.nv.shared._Z17reduce_sum_kernelPKfPdm,"aw",@nobits
	.sectionflags	@""
	.align	16
	.zero		1024


//--------------------- .nv.shared.reserved.0     --------------------------
	.section	.nv.shared.reserved.0,"aw",@nobits
	.weak		__nv_reservedSMEM_offset_0_alias
	.size		__nv_reservedSMEM_offset_0_alias, 0, 64
	.other		__nv_reservedSMEM_offset_0_alias,@"STO_CUDA_RESERVED_SHARED STV_DEFAULT"
__nv_reservedSMEM_offset_0_alias:
	.zero		0
	.zero		64


//--------------------- .nv.shared._Z14vec_sum_kernelPKfS0_Pfm --------------------------
	.section	.nv.shared._Z14vec_sum_kernelPKfS0_Pfm,"aw",@nobits
	.sectionflags	@""
	.align	16
	.zero		1024


//--------------------- .nv.constant0._Z17reduce_sum_kernelPKfPdm --------------------------
	.section	.nv.constant0._Z17reduce_sum_kernelPKfPdm,"a",@progbits
	.sectionflags	@""
	.align	4
.nv.constant0._Z17reduce_sum_kernelPKfPdm:
	.zero		920


//--------------------- .nv.constant0._Z14vec_sum_kernelPKfS0_Pfm --------------------------
	.section	.nv.constant0._Z14vec_sum_kernelPKfS0_Pfm,"a",@progbits
	.sectionflags	@""
	.align	4
.nv.constant0._Z14vec_sum_kernelPKfS0_Pfm:
	.zero		928


//--------------------- SYMBOLS --------------------------

	.type		.nv.reservedSmem.offset0,@object
	.size		.nv.reservedSmem.offset0,0x4
	.type		.nv.reservedSmem.cap,@object
	.size		.nv.reservedSmem.cap,0x4
